//
// Generated by NVIDIA NVVM Compiler
//
// Compiler Build ID: CL-36424714
// Cuda compilation tools, release 13.0, V13.0.88
// Based on NVVM 20.0.0
//

.version 9.0
.target sm_100
.address_size 64

	// .globl	_Z3addiPfS_

.visible .entry _Z3addiPfS_(
	.param .u32 _Z3addiPfS__param_0,
	.param .u64 .ptr .align 1 _Z3addiPfS__param_1,
	.param .u64 .ptr .align 1 _Z3addiPfS__param_2
)
{
	.reg .pred 	%p<7>;
	.reg .b32 	%r<31>;
	.reg .b32 	%f<16>;
	.reg .b64 	%rd<18>;

	ld.param.u32 	%r12, [_Z3addiPfS__param_0];
	ld.param.u64 	%rd3, [_Z3addiPfS__param_1];
	ld.param.u64 	%rd4, [_Z3addiPfS__param_2];
	cvta.to.global.u64 	%rd1, %rd3;
	cvta.to.global.u64 	%rd2, %rd4;
	mov.u32 	%r13, %ctaid.x;
	mov.u32 	%r14, %ntid.x;
	mov.u32 	%r15, %tid.x;
	mad.lo.s32 	%r29, %r13, %r14, %r15;
	mov.u32 	%r16, %nctaid.x;
	mul.lo.s32 	%r2, %r14, %r16;
	setp.ge.s32 	%p1, %r29, %r12;
	@%p1 bra 	$L__BB0_7;
	add.s32 	%r17, %r29, %r2;
	max.s32 	%r18, %r12, %r17;
	setp.lt.s32 	%p2, %r17, %r12;
	selp.u32 	%r19, 1, 0, %p2;
	add.s32 	%r20, %r17, %r19;
	sub.s32 	%r21, %r18, %r20;
	div.u32 	%r22, %r21, %r2;
	add.s32 	%r3, %r22, %r19;
	and.b32  	%r23, %r3, 3;
	setp.eq.s32 	%p3, %r23, 3;
	@%p3 bra 	$L__BB0_4;
	add.s32 	%r24, %r3, 1;
	and.b32  	%r25, %r24, 3;
	neg.s32 	%r27, %r25;
$L__BB0_3:
	.pragma "nounroll";
	mul.wide.s32 	%rd5, %r29, 4;
	add.s64 	%rd6, %rd1, %rd5;
	add.s64 	%rd7, %rd2, %rd5;
	ld.global.f32 	%f1, [%rd7];
	ld.global.f32 	%f2, [%rd6];
	add.f32 	%f3, %f1, %f2;
	st.global.f32 	[%rd7], %f3;
	add.s32 	%r29, %r29, %r2;
	add.s32 	%r27, %r27, 1;
	setp.ne.s32 	%p4, %r27, 0;
	@%p4 bra 	$L__BB0_3;
$L__BB0_4:
	setp.lt.u32 	%p5, %r3, 3;
	@%p5 bra 	$L__BB0_7;
	mul.wide.s32 	%rd11, %r2, 4;
	shl.b32 	%r26, %r2, 2;
$L__BB0_6:
	mul.wide.s32 	%rd8, %r29, 4;
	add.s64 	%rd9, %rd2, %rd8;
	ld.global.f32 	%f4, [%rd9];
	add.s64 	%rd10, %rd1, %rd8;
	ld.global.f32 	%f5, [%rd10];
	add.f32 	%f6, %f4, %f5;
	st.global.f32 	[%rd9], %f6;
	add.s64 	%rd12, %rd9, %rd11;
	ld.global.f32 	%f7, [%rd12];
	add.s64 	%rd13, %rd10, %rd11;
	ld.global.f32 	%f8, [%rd13];
	add.f32 	%f9, %f7, %f8;
	st.global.f32 	[%rd12], %f9;
	add.s64 	%rd14, %rd12, %rd11;
	ld.global.f32 	%f10, [%rd14];
	add.s64 	%rd15, %rd13, %rd11;
	ld.global.f32 	%f11, [%rd15];
	add.f32 	%f12, %f10, %f11;
	st.global.f32 	[%rd14], %f12;
	add.s64 	%rd16, %rd14, %rd11;
	ld.global.f32 	%f13, [%rd16];
	add.s64 	%rd17, %rd15, %rd11;
	ld.global.f32 	%f14, [%rd17];
	add.f32 	%f15, %f13, %f14;
	st.global.f32 	[%rd16], %f15;
	add.s32 	%r29, %r26, %r29;
	setp.lt.s32 	%p6, %r29, %r12;
	@%p6 bra 	$L__BB0_6;
$L__BB0_7:
	ret;

}


// ===== COMPILED SASS (sm_100) =====

	.target	sm_100

	.elftype	@"ET_EXEC"


//--------------------- .note.nv.tkinfo           --------------------------
	.section	.note.nv.tkinfo,"",@"SHT_NOTE"
	.sectionflags	@"SHF_NOTE_NV_TKINFO"
	.tkinfo
        /*0018*/ 	.word	0x00000002
        /*0030*/ 	.string	""
        /*0030*/ 	.string	"ptxas"
        /*0030*/ 	.string	"Cuda compilation tools, release 13.0, V13.0.88"
        /*0030*/ 	.string	"Build cuda_13.0.r13.0/compiler.36424714_0"
        /*0030*/ 	.string	"-arch sm_100 -m 64 "



//--------------------- .note.nv.cuinfo           --------------------------
	.section	.note.nv.cuinfo,"",@"SHT_NOTE"
	.sectionflags	@"SHF_NOTE_NV_CUINFO"
        /*0018*/ 	.short	0x0002
        /*001a*/ 	.short	0x0064
        /*001c*/ 	.short	0x0082
	.zero		2


//--------------------- .nv.info                  --------------------------
	.section	.nv.info,"",@"SHT_CUDA_INFO"
	.align	4


	//----- nvinfo : EIATTR_REGCOUNT
	.align		4
        /*0000*/ 	.byte	0x04, 0x2f
        /*0002*/ 	.short	(.L_1 - .L_0)
	.align		4
.L_0:
        /*0004*/ 	.word	index@(_Z3addiPfS_)
        /*0008*/ 	.word	0x00000018


	//----- nvinfo : EIATTR_FRAME_SIZE
	.align		4
.L_1:
        /*000c*/ 	.byte	0x04, 0x11
        /*000e*/ 	.short	(.L_3 - .L_2)
	.align		4
.L_2:
        /*0010*/ 	.word	index@(_Z3addiPfS_)
        /*0014*/ 	.word	0x00000000


	//----- nvinfo : EIATTR_MIN_STACK_SIZE
	.align		4
.L_3:
        /*0018*/ 	.byte	0x04, 0x12
        /*001a*/ 	.short	(.L_5 - .L_4)
	.align		4
.L_4:
        /*001c*/ 	.word	index@(_Z3addiPfS_)
        /*0020*/ 	.word	0x00000000
.L_5:


//--------------------- .nv.compat                --------------------------
	.section	.nv.compat,"",@"SHT_CUDA_COMPAT_INFO"
	.align	4
        /*0000*/ 	.byte	0x02, 0x09, 0x00, 0x00, 0x02, 0x02, 0x01, 0x00, 0x02, 0x05, 0x05, 0x00, 0x03, 0x07, 0x01, 0x01
        /*0010*/ 	.byte	0x02, 0x03, 0x00, 0x00, 0x02, 0x06, 0x01, 0x00, 0x04, 0x0b, 0x08, 0x00, 0x09, 0x00, 0x00, 0x00
        /*0020*/ 	.byte	0x00, 0x00, 0x00, 0x00


//--------------------- .nv.info._Z3addiPfS_      --------------------------
	.section	.nv.info._Z3addiPfS_,"",@"SHT_CUDA_INFO"
	.sectionflags	@""
	.align	4


	//----- nvinfo : EIATTR_CUDA_API_VERSION
	.align		4
        /*0000*/ 	.byte	0x04, 0x37
        /*0002*/ 	.short	(.L_7 - .L_6)
.L_6:
        /*0004*/ 	.word	0x00000082


	//----- nvinfo : EIATTR_KPARAM_INFO
	.align		4
.L_7:
        /*0008*/ 	.byte	0x04, 0x17
        /*000a*/ 	.short	(.L_9 - .L_8)
.L_8:
        /*000c*/ 	.word	0x00000000
        /*0010*/ 	.short	0x0002
        /*0012*/ 	.short	0x0010
        /*0014*/ 	.byte	0x00, 0xf5, 0x21, 0x00


	//----- nvinfo : EIATTR_KPARAM_INFO
	.align		4
.L_9:
        /*0018*/ 	.byte	0x04, 0x17
        /*001a*/ 	.short	(.L_11 - .L_10)
.L_10:
        /*001c*/ 	.word	0x00000000
        /*0020*/ 	.short	0x0001
        /*0022*/ 	.short	0x0008
        /*0024*/ 	.byte	0x00, 0xf5, 0x21, 0x00


	//----- nvinfo : EIATTR_KPARAM_INFO
	.align		4
.L_11:
        /*0028*/ 	.byte	0x04, 0x17
        /*002a*/ 	.short	(.L_13 - .L_12)
.L_12:
        /*002c*/ 	.word	0x00000000
        /*0030*/ 	.short	0x0000
        /*0032*/ 	.short	0x0000
        /*0034*/ 	.byte	0x00, 0xf0, 0x11, 0x00


	//----- nvinfo : EIATTR_SPARSE_MMA_MASK
	.align		4
.L_13:
        /*0038*/ 	.byte	0x03, 0x50
        /*003a*/ 	.short	0x0000


	//----- nvinfo : EIATTR_MAXREG_COUNT
	.align		4
        /*003c*/ 	.byte	0x03, 0x1b
        /*003e*/ 	.short	0x00ff


	//----- nvinfo : EIATTR_MERCURY_ISA_VERSION
	.align		4
        /*0040*/ 	.byte	0x03, 0x5f
        /*0042*/ 	.short	0x0101


	//----- nvinfo : EIATTR_VRC_CTA_INIT_COUNT
	.align		4
        /*0044*/ 	.byte	0x02, 0x4a
	.zero		1
	.zero		1


	//----- nvinfo : EIATTR_EXIT_INSTR_OFFSETS
	.align		4
        /*0048*/ 	.byte	0x04, 0x1c
        /*004a*/ 	.short	(.L_15 - .L_14)


	//   ....[0]....
.L_14:
        /*004c*/ 	.word	0x00000090


	//   ....[1]....
        /*0050*/ 	.word	0x00000380


	//   ....[2]....
        /*0054*/ 	.word	0x00000560


	//----- nvinfo : EIATTR_CRS_STACK_SIZE
	.align		4
.L_15:
        /*0058*/ 	.byte	0x04, 0x1e
        /*005a*/ 	.short	(.L_17 - .L_16)
.L_16:
        /*005c*/ 	.word	0x00000000


	//----- nvinfo : EIATTR_CBANK_PARAM_SIZE
	.align		4
.L_17:
        /*0060*/ 	.byte	0x03, 0x19
        /*0062*/ 	.short	0x0018


	//----- nvinfo : EIATTR_PARAM_CBANK
	.align		4
        /*0064*/ 	.byte	0x04, 0x0a
        /*0066*/ 	.short	(.L_19 - .L_18)
	.align		4
.L_18:
        /*0068*/ 	.word	index@(.nv.constant0._Z3addiPfS_)
        /*006c*/ 	.short	0x0380
        /*006e*/ 	.short	0x0018


	//----- nvinfo : EIATTR_SW_WAR
	.align		4
.L_19:
        /*0070*/ 	.byte	0x04, 0x36
        /*0072*/ 	.short	(.L_21 - .L_20)
.L_20:
        /*0074*/ 	.word	0x00000008
.L_21:


//--------------------- .nv.callgraph             --------------------------
	.section	.nv.callgraph,"",@"SHT_CUDA_CALLGRAPH"
	.align	4
	.sectionentsize	8
	.align		4
        /*0000*/ 	.word	0x00000000
	.align		4
        /*0004*/ 	.word	0xffffffff
	.align		4
        /*0008*/ 	.word	0x00000000
	.align		4
        /*000c*/ 	.word	0xfffffffe
	.align		4
        /*0010*/ 	.word	0x00000000
	.align		4
        /*0014*/ 	.word	0xfffffffd
	.align		4
        /*0018*/ 	.word	0x00000000
	.align		4
        /*001c*/ 	.word	0xfffffffc


//--------------------- .text._Z3addiPfS_         --------------------------
	.section	.text._Z3addiPfS_,"ax",@progbits
	.align	128
        .global         _Z3addiPfS_
        .type           _Z3addiPfS_,@function
        .size           _Z3addiPfS_,(.L_x_5 - _Z3addiPfS_)
        .other          _Z3addiPfS_,@"STO_CUDA_ENTRY STV_DEFAULT"
_Z3addiPfS_:
.text._Z3addiPfS_:
[----:B------:R-:W-:Y:S01]  /*0000*/  LDC R1, c[0x0][0x37c] ;  /* 0x0000df00ff017b82 */ /* 0x000fe20000000800 */
[----:B------:R-:W0:Y:S07]  /*0010*/  S2R R3, SR_TID.X ;  /* 0x0000000000037919 */ /* 0x000e2e0000002100 */
[----:B------:R-:W0:Y:S01]  /*0020*/  S2UR UR4, SR_CTAID.X ;  /* 0x00000000000479c3 */ /* 0x000e220000002500 */
[----:B------:R-:W1:Y:S07]  /*0030*/  LDCU UR6, c[0x0][0x380] ;  /* 0x00007000ff0677ac */ /* 0x000e6e0008000800 */
[----:B------:R-:W0:Y:S01]  /*0040*/  LDC R0, c[0x0][0x360] ;  /* 0x0000d800ff007b82 */ /* 0x000e220000000800 */
[----:B------:R-:W2:Y:S01]  /*0050*/  LDCU UR5, c[0x0][0x370] ;  /* 0x00006e00ff0577ac */ /* 0x000ea20008000800 */
[----:B0-----:R-:W-:-:S02]  /*0060*/  IMAD R3, R0, UR4, R3 ;  /* 0x0000000400037c24 */ /* 0x001fc4000f8e0203 */
[----:B--2---:R-:W-:-:S03]  /*0070*/  IMAD R0, R0, UR5, RZ ;  /* 0x0000000500007c24 */ /* 0x004fc6000f8e02ff */
[----:B-1----:R-:W-:-:S13]  /*0080*/  ISETP.GE.AND P0, PT, R3, UR6, PT ;  /* 0x0000000603007c0c */ /* 0x002fda000bf06270 */
[----:B------:R-:W-:Y:S05]  /*0090*/  @P0 EXIT ;  /* 0x000000000000094d */ /* 0x000fea0003800000 */
[----:B------:R-:W0:Y:S01]  /*00a0*/  I2F.U32.RP R8, R0 ;  /* 0x0000000000087306 */ /* 0x000e220000209000 */
[C---:B------:R-:W-:Y:S01]  /*00b0*/  IMAD.IADD R2, R0.reuse, 0x1, R3 ;  /* 0x0000000100027824 */ /* 0x040fe200078e0203 */
[----:B------:R-:W-:Y:S01]  /*00c0*/  IADD3 R9, PT, PT, RZ, -R0, RZ ;  /* 0x80000000ff097210 */ /* 0x000fe20007ffe0ff */
[----:B------:R-:W1:Y:S01]  /*00d0*/  LDCU.64 UR4, c[0x0][0x358] ;  /* 0x00006b00ff0477ac */ /* 0x000e620008000a00 */
[----:B------:R-:W-:Y:S01]  /*00e0*/  ISETP.NE.U32.AND P2, PT, R0, RZ, PT ;  /* 0x000000ff0000720c */ /* 0x000fe20003f45070 */
[----:B------:R-:W-:Y:S01]  /*00f0*/  BSSY.RECONVERGENT B0, `(.L_x_0) ;  /* 0x0000028000007945 */ /* 0x000fe20003800200 */
[C---:B------:R-:W-:Y:S02]  /*0100*/  ISETP.GE.AND P0, PT, R2.reuse, UR6, PT ;  /* 0x0000000602007c0c */ /* 0x040fe4000bf06270 */
[----:B------:R-:W-:Y:S02]  /*0110*/  VIMNMX R7, PT, PT, R2, UR6, !PT ;  /* 0x0000000602077c48 */ /* 0x000fe4000ffe0100 */
[----:B------:R-:W-:-:S04]  /*0120*/  SEL R6, RZ, 0x1, P0 ;  /* 0x00000001ff067807 */ /* 0x000fc80000000000 */
[----:B------:R-:W-:Y:S01]  /*0130*/  IADD3 R7, PT, PT, R7, -R2, -R6 ;  /* 0x8000000207077210 */ /* 0x000fe20007ffe806 */
[----:B0-----:R-:W0:Y:S02]  /*0140*/  MUFU.RCP R8, R8 ;  /* 0x0000000800087308 */ /* 0x001e240000001000 */
[----:B0-----:R-:W-:-:S06]  /*0150*/  IADD3 R4, PT, PT, R8, 0xffffffe, RZ ;  /* 0x0ffffffe08047810 */ /* 0x001fcc0007ffe0ff */
[----:B------:R0:W2:Y:S02]  /*0160*/  F2I.FTZ.U32.TRUNC.NTZ R5, R4 ;  /* 0x0000000400057305 */ /* 0x0000a4000021f000 */
[----:B0-----:R-:W-:Y:S02]  /*0170*/  HFMA2 R4, -RZ, RZ, 0, 0 ;  /* 0x00000000ff047431 */ /* 0x001fe400000001ff */
[----:B--2---:R-:W-:-:S04]  /*0180*/  IMAD R9, R9, R5, RZ ;  /* 0x0000000509097224 */ /* 0x004fc800078e02ff */
[----:B------:R-:W-:-:S06]  /*0190*/  IMAD.HI.U32 R8, R5, R9, R4 ;  /* 0x0000000905087227 */ /* 0x000fcc00078e0004 */
[----:B------:R-:W-:-:S05]  /*01a0*/  IMAD.HI.U32 R5, R8, R7, RZ ;  /* 0x0000000708057227 */ /* 0x000fca00078e00ff */
[----:B------:R-:W-:-:S05]  /*01b0*/  IADD3 R2, PT, PT, -R5, RZ, RZ ;  /* 0x000000ff05027210 */ /* 0x000fca0007ffe1ff */
[----:B------:R-:W-:-:S05]  /*01c0*/  IMAD R7, R0, R2, R7 ;  /* 0x0000000200077224 */ /* 0x000fca00078e0207 */
[----:B------:R-:W-:-:S13]  /*01d0*/  ISETP.GE.U32.AND P0, PT, R7, R0, PT ;  /* 0x000000000700720c */ /* 0x000fda0003f06070 */
[----:B------:R-:W-:Y:S01]  /*01e0*/  @P0 IMAD.IADD R7, R7, 0x1, -R0 ;  /* 0x0000000107070824 */ /* 0x000fe200078e0a00 */
[----:B------:R-:W-:-:S04]  /*01f0*/  @P0 IADD3 R5, PT, PT, R5, 0x1, RZ ;  /* 0x0000000105050810 */ /* 0x000fc80007ffe0ff */
[----:B------:R-:W-:-:S13]  /*0200*/  ISETP.GE.U32.AND P1, PT, R7, R0, PT ;  /* 0x000000000700720c */ /* 0x000fda0003f26070 */
[----:B------:R-:W-:Y:S02]  /*0210*/  @P1 IADD3 R5, PT, PT, R5, 0x1, RZ ;  /* 0x0000000105051810 */ /* 0x000fe40007ffe0ff */
[----:B------:R-:W-:-:S05]  /*0220*/  @!P2 LOP3.LUT R5, RZ, R0, RZ, 0x33, !PT ;  /* 0x00000000ff05a212 */ /* 0x000fca00078e33ff */
[----:B------:R-:W-:-:S05]  /*0230*/  IMAD.IADD R2, R6, 0x1, R5 ;  /* 0x0000000106027824 */ /* 0x000fca00078e0205 */
[C---:B------:R-:W-:Y:S02]  /*0240*/  LOP3.LUT R4, R2.reuse, 0x3, RZ, 0xc0, !PT ;  /* 0x0000000302047812 */ /* 0x040fe400078ec0ff */
[----:B------:R-:W-:Y:S02]  /*0250*/  ISETP.GE.U32.AND P1, PT, R2, 0x3, PT ;  /* 0x000000030200780c */ /* 0x000fe40003f26070 */
[----:B------:R-:W-:-:S13]  /*0260*/  ISETP.NE.AND P0, PT, R4, 0x3, PT ;  /* 0x000000030400780c */ /* 0x000fda0003f05270 */
[----:B-1----:R-:W-:Y:S05]  /*0270*/  @!P0 BRA `(.L_x_1) ;  /* 0x00000000003c8947 */ /* 0x002fea0003800000 */
[----:B------:R-:W0:Y:S01]  /*0280*/  LDC.64 R8, c[0x0][0x388] ;  /* 0x0000e200ff087b82 */ /* 0x000e220000000a00 */
[----:B------:R-:W-:-:S04]  /*0290*/  IADD3 R2, PT, PT, R2, 0x1, RZ ;  /* 0x0000000102027810 */ /* 0x000fc80007ffe0ff */
[----:B------:R-:W-:-:S03]  /*02a0*/  LOP3.LUT R2, R2, 0x3, RZ, 0xc0, !PT ;  /* 0x0000000302027812 */ /* 0x000fc600078ec0ff */
[----:B------:R-:W1:Y:S01]  /*02b0*/  LDC.64 R10, c[0x0][0x390] ;  /* 0x0000e400ff0a7b82 */ /* 0x000e620000000a00 */
[----:B------:R-:W-:-:S07]  /*02c0*/  IADD3 R2, PT, PT, -R2, RZ, RZ ;  /* 0x000000ff02027210 */ /* 0x000fce0007ffe1ff */
.L_x_2:
[----:B0-----:R-:W-:-:S04]  /*02d0*/  IMAD.WIDE R4, R3, 0x4, R8 ;  /* 0x0000000403047825 */ /* 0x001fc800078e0208 */
[----:B-12---:R-:W-:Y:S02]  /*02e0*/  IMAD.WIDE R6, R3, 0x4, R10 ;  /* 0x0000000403067825 */ /* 0x006fe400078e020a */
[----:B------:R-:W2:Y:S04]  /*02f0*/  LDG.E R5, desc[UR4][R4.64] ;  /* 0x0000000404057981 */ /* 0x000ea8000c1e1900 */
[----:B------:R-:W2:Y:S01]  /*0300*/  LDG.E R12, desc[UR4][R6.64] ;  /* 0x00000004060c7981 */ /* 0x000ea2000c1e1900 */
[----:B------:R-:W-:Y:S01]  /*0310*/  VIADD R2, R2, 0x1 ;  /* 0x0000000102027836 */ /* 0x000fe20000000000 */
[----:B------:R-:W-:-:S04]  /*0320*/  IADD3 R3, PT, PT, R0, R3, RZ ;  /* 0x0000000300037210 */ /* 0x000fc80007ffe0ff */
[----:B------:R-:W-:Y:S01]  /*0330*/  ISETP.NE.AND P0, PT, R2, RZ, PT ;  /* 0x000000ff0200720c */ /* 0x000fe20003f05270 */
[----:B--2---:R-:W-:-:S05]  /*0340*/  FADD R13, R12, R5 ;  /* 0x000000050c0d7221 */ /* 0x004fca0000000000 */
[----:B------:R2:W-:Y:S07]  /*0350*/  STG.E desc[UR4][R6.64], R13 ;  /* 0x0000000d06007986 */ /* 0x0005ee000c101904 */
[----:B------:R-:W-:Y:S05]  /*0360*/  @P0 BRA `(.L_x_2) ;  /* 0xfffffffc00d80947 */ /* 0x000fea000383ffff */
.L_x_1:
[----:B------:R-:W-:Y:S05]  /*0370*/  BSYNC.RECONVERGENT B0 ;  /* 0x0000000000007941 */ /* 0x000fea0003800200 */
.L_x_0:
[----:B------:R-:W-:Y:S05]  /*0380*/  @!P1 EXIT ;  /* 0x000000000000994d */ /* 0x000fea0003800000 */
.L_x_3:
[----:B-1----:R-:W0:Y:S08]  /*0390*/  LDC.64 R4, c[0x0][0x390] ;  /* 0x0000e400ff047b82 */ /* 0x002e300000000a00 */
[----:B--2---:R-:W1:Y:S01]  /*03a0*/  LDC.64 R6, c[0x0][0x388] ;  /* 0x0000e200ff067b82 */ /* 0x004e620000000a00 */
[----:B0-----:R-:W-:-:S05]  /*03b0*/  IMAD.WIDE R12, R3, 0x4, R4 ;  /* 0x00000004030c7825 */ /* 0x001fca00078e0204 */
[----:B------:R-:W2:Y:S01]  /*03c0*/  LDG.E R2, desc[UR4][R12.64] ;  /* 0x000000040c027981 */ /* 0x000ea2000c1e1900 */
[----:B-1----:R-:W-:-:S05]  /*03d0*/  IMAD.WIDE R14, R3, 0x4, R6 ;  /* 0x00000004030e7825 */ /* 0x002fca00078e0206 */
[----:B------:R-:W2:Y:S01]  /*03e0*/  LDG.E R5, desc[UR4][R14.64] ;  /* 0x000000040e057981 */ /* 0x000ea2000c1e1900 */
[----:B------:R-:W-:-:S04]  /*03f0*/  IMAD.WIDE R6, R0, 0x4, R14 ;  /* 0x0000000400067825 */ /* 0x000fc800078e020e */
[----:B--2---:R-:W-:Y:S01]  /*0400*/  FADD R17, R2, R5 ;  /* 0x0000000502117221 */ /* 0x004fe20000000000 */
[----:B------:R-:W-:-:S04]  /*0410*/  IMAD.WIDE R4, R0, 0x4, R12 ;  /* 0x0000000400047825 */ /* 0x000fc800078e020c */
[----:B------:R0:W-:Y:S04]  /*0420*/  STG.E desc[UR4][R12.64], R17 ;  /* 0x000000110c007986 */ /* 0x0001e8000c101904 */
[----:B------:R-:W2:Y:S04]  /*0430*/  LDG.E R2, desc[UR4][R4.64] ;  /* 0x0000000404027981 */ /* 0x000ea8000c1e1900 */
[----:B------:R-:W2:Y:S01]  /*0440*/  LDG.E R9, desc[UR4][R6.64] ;  /* 0x0000000406097981 */ /* 0x000ea2000c1e1900 */
[----:B------:R-:W-:-:S04]  /*0450*/  IMAD.WIDE R10, R0, 0x4, R6 ;  /* 0x00000004000a7825 */ /* 0x000fc800078e0206 */
[----:B--2---:R-:W-:Y:S01]  /*0460*/  FADD R19, R2, R9 ;  /* 0x0000000902137221 */ /* 0x004fe20000000000 */
[----:B------:R-:W-:-:S04]  /*0470*/  IMAD.WIDE R8, R0, 0x4, R4 ;  /* 0x0000000400087825 */ /* 0x000fc800078e0204 */
[----:B------:R1:W-:Y:S04]  /*0480*/  STG.E desc[UR4][R4.64], R19 ;  /* 0x0000001304007986 */ /* 0x0003e8000c101904 */
[----:B------:R-:W2:Y:S04]  /*0490*/  LDG.E R2, desc[UR4][R8.64] ;  /* 0x0000000408027981 */ /* 0x000ea8000c1e1900 */
[----:B------:R-:W2:Y:S01]  /*04a0*/  LDG.E R15, desc[UR4][R10.64] ;  /* 0x000000040a0f7981 */ /* 0x000ea2000c1e1900 */
[----:B0-----:R-:W-:-:S04]  /*04b0*/  IMAD.WIDE R12, R0, 0x4, R8 ;  /* 0x00000004000c7825 */ /* 0x001fc800078e0208 */
[----:B--2---:R-:W-:Y:S01]  /*04c0*/  FADD R21, R2, R15 ;  /* 0x0000000f02157221 */ /* 0x004fe20000000000 */
[----:B------:R-:W-:-:S04]  /*04d0*/  IMAD.WIDE R14, R0, 0x4, R10 ;  /* 0x00000004000e7825 */ /* 0x000fc800078e020a */
[----:B------:R1:W-:Y:S04]  /*04e0*/  STG.E desc[UR4][R8.64], R21 ;  /* 0x0000001508007986 */ /* 0x0003e8000c101904 */
[----:B------:R-:W2:Y:S04]  /*04f0*/  LDG.E R15, desc[UR4][R14.64] ;  /* 0x000000040e0f7981 */ /* 0x000ea8000c1e1900 */
[----:B------:R-:W2:Y:S01]  /*0500*/  LDG.E R2, desc[UR4][R12.64] ;  /* 0x000000040c027981 */ /* 0x000ea2000c1e1900 */
[----:B------:R-:W-:-:S04]  /*0510*/  LEA R3, R0, R3, 0x2 ;  /* 0x0000000300037211 */ /* 0x000fc800078e10ff */
[----:B------:R-:W-:Y:S01]  /*0520*/  ISETP.GE.AND P0, PT, R3, UR6, PT ;  /* 0x0000000603007c0c */ /* 0x000fe2000bf06270 */
[----:B--2---:R-:W-:-:S05]  /*0530*/  FADD R7, R2, R15 ;  /* 0x0000000f02077221 */ /* 0x004fca0000000000 */
[----:B------:R1:W-:Y:S07]  /*0540*/  STG.E desc[UR4][R12.64], R7 ;  /* 0x000000070c007986 */ /* 0x0003ee000c101904 */
[----:B------:R-:W-:Y:S05]  /*0550*/  @!P0 BRA `(.L_x_3) ;  /* 0xfffffffc008c8947 */ /* 0x000fea000383ffff */
[----:B------:R-:W-:Y:S05]  /*0560*/  EXIT ;  /* 0x000000000000794d */ /* 0x000fea0003800000 */
.L_x_4:
[----:B------:R-:W-:-:S00]  /*0570*/  BRA `(.L_x_4) ;  /* 0xfffffffc00fc7947 */ /* 0x000fc0000383ffff */
[----:B------:R-:W-:-:S00]  /*0580*/  NOP ;  /* 0x0000000000007918 */ /* 0x000fc00000000000 */
[----:B------:R-:W-:-:S00]  /*0590*/  NOP ;  /* 0x0000000000007918 */ /* 0x000fc00000000000 */
[----:B------:R-:W-:-:S00]  /*05a0*/  NOP ;  /* 0x0000000000007918 */ /* 0x000fc00000000000 */
[----:B------:R-:W-:-:S00]  /*05b0*/  NOP ;  /* 0x0000000000007918 */ /* 0x000fc00000000000 */
[----:B------:R-:W-:-:S00]  /*05c0*/  NOP ;  /* 0x0000000000007918 */ /* 0x000fc00000000000 */
[----:B------:R-:W-:-:S00]  /*05d0*/  NOP ;  /* 0x0000000000007918 */ /* 0x000fc00000000000 */
[----:B------:R-:W-:-:S00]  /*05e0*/  NOP ;  /* 0x0000000000007918 */ /* 0x000fc00000000000 */
[----:B------:R-:W-:-:S00]  /*05f0*/  NOP ;  /* 0x0000000000007918 */ /* 0x000fc00000000000 */
.L_x_5:


//--------------------- .nv.shared.reserved.0     --------------------------
	.section	.nv.shared.reserved.0,"aw",@nobits
	.weak		__nv_reservedSMEM_offset_0_alias
	.size		__nv_reservedSMEM_offset_0_alias, 0, 64
	.other		__nv_reservedSMEM_offset_0_alias,@"STO_CUDA_RESERVED_SHARED STV_DEFAULT"
__nv_reservedSMEM_offset_0_alias:
	.zero		0
	.zero		64


//--------------------- .nv.constant0._Z3addiPfS_ --------------------------
	.section	.nv.constant0._Z3addiPfS_,"a",@progbits
	.sectionflags	@""
	.align	4
.nv.constant0._Z3addiPfS_:
	.zero		920


//--------------------- SYMBOLS --------------------------

	.type		.nv.reservedSmem.offset0,@object
	.size		.nv.reservedSmem.offset0,0x4
